	.headerflags	@"EF_CUDA_TEXMODE_UNIFIED EF_CUDA_64BIT_ADDRESS EF_CUDA_ACCELERATORS EF_CUDA_SM90 EF_CUDA_VIRTUAL_SM(EF_CUDA_SM90)"
	.elftype	@"ET_EXEC"


//--------------------- .nv.info                  --------------------------
	.section	.nv.info,"",@"SHT_CUDA_INFO"
	.align	4


	//----- nvinfo : EIATTR_REGCOUNT
	.align		4
        /*0000*/ 	.byte	0x04, 0x2f
        /*0002*/ 	.short	(.L_1 - .L_0)
	.align		4
.L_0:
        /*0004*/ 	.word	index@(triton_poi_fused_mul_transpose_4)
        /*0008*/ 	.word	0x0000001a


	//----- nvinfo : EIATTR_MIN_STACK_SIZE
	.align		4
.L_1:
        /*000c*/ 	.byte	0x04, 0x12
        /*000e*/ 	.short	(.L_3 - .L_2)
	.align		4
.L_2:
        /*0010*/ 	.word	index@(triton_poi_fused_mul_transpose_4)
        /*0014*/ 	.word	0x00000000


	//----- nvinfo : EIATTR_FRAME_SIZE
	.align		4
.L_3:
        /*0018*/ 	.byte	0x04, 0x11
        /*001a*/ 	.short	(.L_5 - .L_4)
	.align		4
.L_4:
        /*001c*/ 	.word	index@(triton_poi_fused_mul_transpose_4)
        /*0020*/ 	.word	0x00000000


	//----- nvinfo : EIATTR_MIN_STACK_SIZE
	.align		4
.L_5:
        /*0024*/ 	.byte	0x04, 0x12
        /*0026*/ 	.short	(.L_7 - .L_6)
	.align		4
.L_6:
        /*0028*/ 	.word	index@(triton_poi_fused_mul_transpose_4)
        /*002c*/ 	.word	0x00000000
.L_7:


//--------------------- .nv.info.triton_poi_fused_mul_transpose_4 --------------------------
	.section	.nv.info.triton_poi_fused_mul_transpose_4,"",@"SHT_CUDA_INFO"
	.sectionflags	@""
	.align	4


	//----- nvinfo : EIATTR_CUDA_API_VERSION
	.align		4
        /*0000*/ 	.byte	0x04, 0x37
        /*0002*/ 	.short	(.L_9 - .L_8)
.L_8:
        /*0004*/ 	.word	0x0000007c


	//----- nvinfo : EIATTR_KPARAM_INFO
	.align		4
.L_9:
        /*0008*/ 	.byte	0x04, 0x17
        /*000a*/ 	.short	(.L_11 - .L_10)
.L_10:
        /*000c*/ 	.word	0x00000000
        /*0010*/ 	.short	0x0007
        /*0012*/ 	.short	0x0034
        /*0014*/ 	.byte	0x00, 0xf0, 0x11, 0x00


	//----- nvinfo : EIATTR_KPARAM_INFO
	.align		4
.L_11:
        /*0018*/ 	.byte	0x04, 0x17
        /*001a*/ 	.short	(.L_13 - .L_12)
.L_12:
        /*001c*/ 	.word	0x00000000
        /*0020*/ 	.short	0x0006
        /*0022*/ 	.short	0x0030
        /*0024*/ 	.byte	0x00, 0xf0, 0x11, 0x00


	//----- nvinfo : EIATTR_KPARAM_INFO
	.align		4
.L_13:
        /*0028*/ 	.byte	0x04, 0x17
        /*002a*/ 	.short	(.L_15 - .L_14)
.L_14:
        /*002c*/ 	.word	0x00000000
        /*0030*/ 	.short	0x0005
        /*0032*/ 	.short	0x0028
        /*0034*/ 	.byte	0x00, 0xf4, 0x21, 0x00


	//----- nvinfo : EIATTR_KPARAM_INFO
	.align		4
.L_15:
        /*0038*/ 	.byte	0x04, 0x17
        /*003a*/ 	.short	(.L_17 - .L_16)
.L_16:
        /*003c*/ 	.word	0x00000000
        /*0040*/ 	.short	0x0004
        /*0042*/ 	.short	0x0020
        /*0044*/ 	.byte	0x00, 0xf4, 0x21, 0x00


	//----- nvinfo : EIATTR_KPARAM_INFO
	.align		4
.L_17:
        /*0048*/ 	.byte	0x04, 0x17
        /*004a*/ 	.short	(.L_19 - .L_18)
.L_18:
        /*004c*/ 	.word	0x00000000
        /*0050*/ 	.short	0x0003
        /*0052*/ 	.short	0x0018
        /*0054*/ 	.byte	0x00, 0xf4, 0x21, 0x00


	//----- nvinfo : EIATTR_KPARAM_INFO
	.align		4
.L_19:
        /*0058*/ 	.byte	0x04, 0x17
        /*005a*/ 	.short	(.L_21 - .L_20)
.L_20:
        /*005c*/ 	.word	0x00000000
        /*0060*/ 	.short	0x0002
        /*0062*/ 	.short	0x0010
        /*0064*/ 	.byte	0x00, 0xf4, 0x21, 0x00


	//----- nvinfo : EIATTR_KPARAM_INFO
	.align		4
.L_21:
        /*0068*/ 	.byte	0x04, 0x17
        /*006a*/ 	.short	(.L_23 - .L_22)
.L_22:
        /*006c*/ 	.word	0x00000000
        /*0070*/ 	.short	0x0001
        /*0072*/ 	.short	0x0008
        /*0074*/ 	.byte	0x00, 0xf4, 0x21, 0x00


	//----- nvinfo : EIATTR_KPARAM_INFO
	.align		4
.L_23:
        /*0078*/ 	.byte	0x04, 0x17
        /*007a*/ 	.short	(.L_25 - .L_24)
.L_24:
        /*007c*/ 	.word	0x00000000
        /*0080*/ 	.short	0x0000
        /*0082*/ 	.short	0x0000
        /*0084*/ 	.byte	0x00, 0xf4, 0x21, 0x00


	//----- nvinfo : EIATTR_SPARSE_MMA_MASK
	.align		4
.L_25:
        /*0088*/ 	.byte	0x03, 0x50
        /*008a*/ 	.short	0x0000


	//----- nvinfo : EIATTR_MAXREG_COUNT
	.align		4
        /*008c*/ 	.byte	0x03, 0x1b
        /*008e*/ 	.short	0x00ff


	//----- nvinfo : EIATTR_EXIT_INSTR_OFFSETS
	.align		4
        /*0090*/ 	.byte	0x04, 0x1c
        /*0092*/ 	.short	(.L_27 - .L_26)


	//   ....[0]....
.L_26:
        /*0094*/ 	.word	0x00000610


	//   ....[1]....
        /*0098*/ 	.word	0x00000630


	//----- nvinfo : EIATTR_REQNTID
	.align		4
.L_27:
        /*009c*/ 	.byte	0x04, 0x10
        /*009e*/ 	.short	(.L_29 - .L_28)
.L_28:
        /*00a0*/ 	.word	0x00000080
        /*00a4*/ 	.word	0x00000001
        /*00a8*/ 	.word	0x00000001


	//----- nvinfo : EIATTR_CBANK_PARAM_SIZE
	.align		4
.L_29:
        /*00ac*/ 	.byte	0x03, 0x19
        /*00ae*/ 	.short	0x0038


	//----- nvinfo : EIATTR_PARAM_CBANK
	.align		4
        /*00b0*/ 	.byte	0x04, 0x0a
        /*00b2*/ 	.short	(.L_31 - .L_30)
	.align		4
.L_30:
        /*00b4*/ 	.word	index@(.nv.constant0.triton_poi_fused_mul_transpose_4)
        /*00b8*/ 	.short	0x0210
        /*00ba*/ 	.short	0x0038


	//----- nvinfo : EIATTR_SW_WAR
	.align		4
.L_31:
        /*00bc*/ 	.byte	0x04, 0x36
        /*00be*/ 	.short	(.L_33 - .L_32)
.L_32:
        /*00c0*/ 	.word	0x00000008
.L_33:


//--------------------- .nv.callgraph             --------------------------
	.section	.nv.callgraph,"",@"SHT_CUDA_CALLGRAPH"
	.align	4
	.sectionentsize	8
	.align		4
        /*0000*/ 	.word	0x00000000
	.align		4
        /*0004*/ 	.word	0xffffffff
	.align		4
        /*0008*/ 	.word	0x00000000
	.align		4
        /*000c*/ 	.word	0xfffffffe
	.align		4
        /*0010*/ 	.word	0x00000000
	.align		4
        /*0014*/ 	.word	0xfffffffd
	.align		4
        /*0018*/ 	.word	0x00000000
	.align		4
        /*001c*/ 	.word	0xfffffffc


//--------------------- .text.triton_poi_fused_mul_transpose_4 --------------------------
	.section	.text.triton_poi_fused_mul_transpose_4,"ax",@progbits
	.sectionflags	@"SHF_BARRIERS=1"
	.align	128
        .global         triton_poi_fused_mul_transpose_4
        .type           triton_poi_fused_mul_transpose_4,@function
        .size           triton_poi_fused_mul_transpose_4,(.L_x_1 - triton_poi_fused_mul_transpose_4)
        .other          triton_poi_fused_mul_transpose_4,@"STO_CUDA_ENTRY STV_DEFAULT"
triton_poi_fused_mul_transpose_4:
.text.triton_poi_fused_mul_transpose_4:
[----:B------:R-:W0:Y:S01]  /*0000*/  LDC R1, c[0x0][0x28] ;  /* 0x00000a00ff017b82 */ /* 0x000e220000000800 */
[----:B------:R-:W1:Y:S01]  /*0010*/  S2R R13, SR_TID.X ;  /* 0x00000000000d7919 */ /* 0x000e620000002100 */
[----:B------:R-:W-:Y:S02]  /*0020*/  CS2R R8, SRZ ;  /* 0x0000000000087805 */ /* 0x000fe4000001ff00 */
[----:B------:R-:W-:Y:S01]  /*0030*/  CS2R R10, SRZ ;  /* 0x00000000000a7805 */ /* 0x000fe2000001ff00 */
[----:B------:R-:W-:Y:S01]  /*0040*/  ULDC.64 UR6, c[0x0][0x208] ;  /* 0x0000820000067ab9 */ /* 0x000fe20000000a00 */
[----:B------:R-:W2:Y:S01]  /*0050*/  S2R R14, SR_CTAID.X ;  /* 0x00000000000e7919 */ /* 0x000ea20000002500 */
[----:B------:R-:W3:Y:S01]  /*0060*/  S2R R12, SR_CTAID.Y ;  /* 0x00000000000c7919 */ /* 0x000ee20000002600 */
[----:B-1----:R-:W-:Y:S01]  /*0070*/  SHF.R.U32.HI R15, RZ, 0x2, R13 ;  /* 0x00000002ff0f7819 */ /* 0x002fe2000001160d */
[----:B------:R-:W-:Y:S02]  /*0080*/  IMAD.SHL.U32 R3, R13, 0x4, RZ ;  /* 0x000000040d037824 */ /* 0x000fe400078e00ff */
[----:B--2---:R-:W-:Y:S01]  /*0090*/  IMAD.SHL.U32 R14, R14, 0x20, RZ ;  /* 0x000000200e0e7824 */ /* 0x004fe200078e00ff */
[----:B------:R-:W-:Y:S01]  /*00a0*/  SGXT.U32 R15, R15, 0x5 ;  /* 0x000000050f0f781a */ /* 0x000fe20000000000 */
[----:B---3--:R-:W-:-:S03]  /*00b0*/  IMAD.SHL.U32 R12, R12, 0x10, RZ ;  /* 0x000000100c0c7824 */ /* 0x008fc600078e00ff */
[----:B------:R-:W-:Y:S02]  /*00c0*/  LOP3.LUT R5, R14, R15, RZ, 0xfc, !PT ;  /* 0x0000000f0e057212 */ /* 0x000fe400078efcff */
[----:B------:R-:W-:Y:S02]  /*00d0*/  LOP3.LUT R0, R12, 0xc, R3, 0xf8, !PT ;  /* 0x0000000c0c007812 */ /* 0x000fe400078ef803 */
[C---:B------:R-:W-:Y:S01]  /*00e0*/  ISETP.GE.AND P0, PT, R5.reuse, 0x11, PT ;  /* 0x000000110500780c */ /* 0x040fe20003f06270 */
[----:B------:R-:W1:Y:S03]  /*00f0*/  LDC.64 R2, c[0x0][0x210] ;  /* 0x00008400ff027b82 */ /* 0x000e660000000a00 */
[----:B------:R-:W-:Y:S01]  /*0100*/  ISETP.LT.AND P0, PT, R0, 0x10, !P0 ;  /* 0x000000100000780c */ /* 0x000fe20004701270 */
[----:B------:R-:W-:-:S12]  /*0110*/  IMAD R0, R5, 0x10, R0 ;  /* 0x0000001005007824 */ /* 0x000fd800078e0200 */
[----:B------:R-:W2:Y:S01]  /*0120*/  @P0 LDC.64 R16, c[0x0][0x220] ;  /* 0x00008800ff100b82 */ /* 0x000ea20000000a00 */
[----:B------:R-:W-:Y:S02]  /*0130*/  CS2R R4, SRZ ;  /* 0x0000000000047805 */ /* 0x000fe4000001ff00 */
[----:B------:R-:W-:Y:S01]  /*0140*/  CS2R R6, SRZ ;  /* 0x0000000000067805 */ /* 0x000fe2000001ff00 */
[----:B-1----:R-:W-:-:S05]  /*0150*/  IMAD.WIDE R2, R0, 0x4, R2 ;  /* 0x0000000400027825 */ /* 0x002fca00078e0202 */
[----:B------:R-:W3:Y:S04]  /*0160*/  @P0 LDG.E.EL.128 R4, desc[UR6][R2.64] ;  /* 0x0000000602040981 */ /* 0x000ee8000c2e1d00 */
[----:B--2---:R1:W2:Y:S01]  /*0170*/  @P0 LDG.E.EL.128 R8, desc[UR6][R16.64] ;  /* 0x0000000610080981 */ /* 0x0042a2000c2e1d00 */
[----:B------:R-:W4:Y:S01]  /*0180*/  S2UR UR5, SR_CgaCtaId ;  /* 0x00000000000579c3 */ /* 0x000f220000008800 */
[----:B------:R-:W-:-:S05]  /*0190*/  IMAD.SHL.U32 R18, R13, 0x80, RZ ;  /* 0x000000800d127824 */ /* 0x000fca00078e00ff */
[----:B------:R-:W-:Y:S01]  /*01a0*/  LOP3.LUT R18, R18, 0x180, RZ, 0xc0, !PT ;  /* 0x0000018012127812 */ /* 0x000fe200078ec0ff */
[----:B------:R-:W-:-:S03]  /*01b0*/  UMOV UR4, 0x400 ;  /* 0x0000040000047882 */ /* 0x000fc60000000000 */
[C---:B-1----:R-:W-:Y:S02]  /*01c0*/  LOP3.LUT R17, R18.reuse, R15, RZ, 0xfc, !PT ;  /* 0x0000000f12117212 */ /* 0x042fe400078efcff */
[C---:B------:R-:W-:Y:S02]  /*01d0*/  LOP3.LUT R16, R18.reuse, 0x20, RZ, 0xfc, !PT ;  /* 0x0000002012107812 */ /* 0x040fe400078efcff */
[C---:B------:R-:W-:Y:S02]  /*01e0*/  LOP3.LUT R20, R18.reuse, 0x40, RZ, 0xfc, !PT ;  /* 0x0000004012147812 */ /* 0x040fe400078efcff */
[----:B------:R-:W-:Y:S02]  /*01f0*/  LOP3.LUT R22, R18, 0x60, RZ, 0xfc, !PT ;  /* 0x0000006012167812 */ /* 0x000fe400078efcff */
[-C--:B------:R-:W-:Y:S02]  /*0200*/  LEA.HI R2, R16, R17.reuse, RZ, 0x1b ;  /* 0x0000001110027211 */ /* 0x080fe400078fd8ff */
[-C--:B------:R-:W-:Y:S01]  /*0210*/  LEA.HI R18, R18, R17.reuse, RZ, 0x1b ;  /* 0x0000001112127211 */ /* 0x080fe200078fd8ff */
[----:B----4-:R-:W-:Y:S01]  /*0220*/  UPRMT UR4, UR5, 0x654, UR4 ;  /* 0x0000065405047896 */ /* 0x010fe20008000004 */
[----:B------:R-:W-:-:S05]  /*0230*/  LEA.HI R3, R20, R17, RZ, 0x1b ;  /* 0x0000001114037211 */ /* 0x000fca00078fd8ff */
[----:B------:R-:W-:Y:S02]  /*0240*/  LEA R2, R2, UR4, 0x2 ;  /* 0x0000000402027c11 */ /* 0x000fe4000f8e10ff */
[----:B------:R-:W-:Y:S02]  /*0250*/  LEA R3, R3, UR4, 0x2 ;  /* 0x0000000403037c11 */ /* 0x000fe4000f8e10ff */
[----:B------:R-:W-:-:S04]  /*0260*/  LOP3.LUT R20, R14, 0x1f, R13, 0xf8, !PT ;  /* 0x0000001f0e147812 */ /* 0x000fc800078ef80d */
[----:B------:R-:W-:Y:S02]  /*0270*/  ISETP.GE.AND P1, PT, R20, 0x11, PT ;  /* 0x000000111400780c */ /* 0x000fe40003f26270 */
[----:B--2---:R-:W-:Y:S02]  /*0280*/  SEL R15, R8, RZ, P0 ;  /* 0x000000ff080f7207 */ /* 0x004fe40000000000 */
[----:B------:R-:W-:Y:S02]  /*0290*/  SEL R16, R9, RZ, P0 ;  /* 0x000000ff09107207 */ /* 0x000fe40000000000 */
[----:B------:R-:W-:Y:S02]  /*02a0*/  SEL R9, R10, RZ, P0 ;  /* 0x000000ff0a097207 */ /* 0x000fe40000000000 */
[----:B------:R-:W-:Y:S01]  /*02b0*/  SEL R10, R11, RZ, P0 ;  /* 0x000000ff0b0a7207 */ /* 0x000fe20000000000 */
[----:B---3--:R-:W-:Y:S01]  /*02c0*/  FADD R4, R15, R4 ;  /* 0x000000040f047221 */ /* 0x008fe20000000000 */
[----:B------:R-:W-:Y:S01]  /*02d0*/  LEA.HI R8, R22, R17, RZ, 0x1b ;  /* 0x0000001116087211 */ /* 0x000fe200078fd8ff */
[----:B------:R-:W-:Y:S01]  /*02e0*/  FADD R5, R16, R5 ;  /* 0x0000000510057221 */ /* 0x000fe20000000000 */
[----:B------:R-:W-:Y:S01]  /*02f0*/  LEA R11, R18, UR4, 0x2 ;  /* 0x00000004120b7c11 */ /* 0x000fe2000f8e10ff */
[----:B------:R-:W-:Y:S01]  /*0300*/  FADD R6, R9, R6 ;  /* 0x0000000609067221 */ /* 0x000fe20000000000 */
[----:B------:R-:W-:Y:S01]  /*0310*/  FADD R7, R10, R7 ;  /* 0x000000070a077221 */ /* 0x000fe20000000000 */
[----:B------:R-:W-:-:S02]  /*0320*/  LEA R8, R8, UR4, 0x2 ;  /* 0x0000000408087c11 */ /* 0x000fc4000f8e10ff */
[----:B------:R-:W-:Y:S04]  /*0330*/  STS [R11], R4 ;  /* 0x000000040b007388 */ /* 0x000fe80000000800 */
[----:B------:R-:W-:Y:S04]  /*0340*/  STS [R2+0x80], R5 ;  /* 0x0000800502007388 */ /* 0x000fe80000000800 */
[----:B------:R1:W-:Y:S04]  /*0350*/  STS [R3+0x100], R6 ;  /* 0x0001000603007388 */ /* 0x0003e80000000800 */
[----:B------:R2:W-:Y:S01]  /*0360*/  STS [R8+0x180], R7 ;  /* 0x0001800708007388 */ /* 0x0005e20000000800 */
[----:B------:R-:W-:-:S02]  /*0370*/  LOP3.LUT R16, R13, 0x7f, RZ, 0xc0, !PT ;  /* 0x0000007f0d107812 */ /* 0x000fc400078ec0ff */
[----:B------:R-:W-:Y:S02]  /*0380*/  SHF.R.U32.HI R17, RZ, 0x5, R13 ;  /* 0x00000005ff117819 */ /* 0x000fe4000001160d */
[C---:B------:R-:W-:Y:S01]  /*0390*/  LOP3.LUT R9, R16.reuse, 0x80, RZ, 0xfc, !PT ;  /* 0x0000008010097812 */ /* 0x040fe200078efcff */
[----:B-1----:R-:W1:Y:S01]  /*03a0*/  LDC.64 R2, c[0x0][0x230] ;  /* 0x00008c00ff027b82 */ /* 0x002e620000000a00 */
[C---:B------:R-:W-:Y:S02]  /*03b0*/  LOP3.LUT R15, R16.reuse, 0x100, RZ, 0xfc, !PT ;  /* 0x00000100100f7812 */ /* 0x040fe400078efcff */
[----:B------:R-:W-:Y:S02]  /*03c0*/  SGXT.U32 R17, R17, 0x2 ;  /* 0x000000021111781a */ /* 0x000fe40000000000 */
[----:B------:R-:W-:Y:S02]  /*03d0*/  LOP3.LUT R19, R16, 0x180, RZ, 0xfc, !PT ;  /* 0x0000018010137812 */ /* 0x000fe400078efcff */
[----:B------:R-:W-:-:S02]  /*03e0*/  LEA.HI R9, R9, R16, RZ, 0x1b ;  /* 0x0000001009097211 */ /* 0x000fc400078fd8ff */
[-C--:B------:R-:W-:Y:S02]  /*03f0*/  LEA.HI R15, R15, R16.reuse, RZ, 0x1b ;  /* 0x000000100f0f7211 */ /* 0x080fe400078fd8ff */
[----:B------:R-:W-:Y:S01]  /*0400*/  LEA.HI R19, R19, R16, RZ, 0x1b ;  /* 0x0000001013137211 */ /* 0x000fe200078fd8ff */
[----:B------:R-:W-:Y:S01]  /*0410*/  IMAD.IADD R16, R17, 0x1, R16 ;  /* 0x0000000111107824 */ /* 0x000fe200078e0210 */
[----:B------:R-:W-:Y:S01]  /*0420*/  LEA R15, R15, UR4, 0x2 ;  /* 0x000000040f0f7c11 */ /* 0x000fe2000f8e10ff */
[----:B------:R-:W-:Y:S03]  /*0430*/  BAR.SYNC.DEFER_BLOCKING 0x0 ;  /* 0x0000000000007b1d */ /* 0x000fe60000010000 */
[----:B------:R-:W-:Y:S02]  /*0440*/  LEA R11, R16, UR4, 0x2 ;  /* 0x00000004100b7c11 */ /* 0x000fe4000f8e10ff */
[----:B------:R-:W-:-:S02]  /*0450*/  LEA R16, R9, UR4, 0x2 ;  /* 0x0000000409107c11 */ /* 0x000fc4000f8e10ff */
[----:B------:R-:W-:Y:S01]  /*0460*/  LEA R10, R19, UR4, 0x2 ;  /* 0x00000004130a7c11 */ /* 0x000fe2000f8e10ff */
[----:B--2---:R-:W2:Y:S01]  /*0470*/  LDC.64 R8, c[0x0][0x238] ;  /* 0x00008e00ff087b82 */ /* 0x004ea20000000a00 */
[----:B------:R-:W3:Y:S04]  /*0480*/  LDS R11, [R11] ;  /* 0x000000000b0b7984 */ /* 0x000ee80000000800 */
[----:B------:R-:W4:Y:S04]  /*0490*/  LDS R16, [R16+0x200] ;  /* 0x0002000010107984 */ /* 0x000f280000000800 */
[----:B------:R-:W5:Y:S04]  /*04a0*/  LDS R15, [R15+0x400] ;  /* 0x000400000f0f7984 */ /* 0x000f680000000800 */
[----:B------:R-:W2:Y:S01]  /*04b0*/  LDS R10, [R10+0x600] ;  /* 0x000600000a0a7984 */ /* 0x000ea20000000800 */
[----:B------:R-:W-:-:S02]  /*04c0*/  LOP3.LUT R13, R12, R17, RZ, 0xfc, !PT ;  /* 0x000000110c0d7212 */ /* 0x000fc400078efcff */
[----:B------:R-:W-:Y:S02]  /*04d0*/  LOP3.LUT R14, R12, 0x4, R17, 0xfe, !PT ;  /* 0x000000040c0e7812 */ /* 0x000fe400078efe11 */
[----:B------:R-:W-:Y:S02]  /*04e0*/  LOP3.LUT R18, R12, 0x8, R17, 0xfe, !PT ;  /* 0x000000080c127812 */ /* 0x000fe400078efe11 */
[----:B------:R-:W-:Y:S01]  /*04f0*/  LOP3.LUT R12, R12, 0xc, R17, 0xfe, !PT ;  /* 0x0000000c0c0c7812 */ /* 0x000fe200078efe11 */
[C---:B------:R-:W-:Y:S01]  /*0500*/  IMAD R17, R13.reuse, 0x11, R20 ;  /* 0x000000110d117824 */ /* 0x040fe200078e0214 */
[----:B------:R-:W-:Y:S02]  /*0510*/  ISETP.LT.AND P2, PT, R13, 0x10, !P1 ;  /* 0x000000100d00780c */ /* 0x000fe40004f41270 */
[----:B------:R-:W-:Y:S02]  /*0520*/  ISETP.LT.AND P3, PT, R14, 0x10, !P1 ;  /* 0x000000100e00780c */ /* 0x000fe40004f61270 */
[----:B------:R-:W-:-:S02]  /*0530*/  ISETP.LT.AND P4, PT, R18, 0x10, !P1 ;  /* 0x000000101200780c */ /* 0x000fc40004f81270 */
[----:B------:R-:W-:Y:S01]  /*0540*/  ISETP.LT.AND P1, PT, R12, 0x10, !P1 ;  /* 0x000000100c00780c */ /* 0x000fe20004f21270 */
[C---:B------:R-:W-:Y:S02]  /*0550*/  VIADD R19, R17.reuse, 0x44 ;  /* 0x0000004411137836 */ /* 0x040fe40000000000 */
[C---:B------:R-:W-:Y:S02]  /*0560*/  VIADD R21, R17.reuse, 0x88 ;  /* 0x0000008811157836 */ /* 0x040fe40000000000 */
[C---:B------:R-:W-:Y:S02]  /*0570*/  VIADD R23, R17.reuse, 0xcc ;  /* 0x000000cc11177836 */ /* 0x040fe40000000000 */
[----:B-1----:R-:W-:-:S04]  /*0580*/  IMAD.WIDE R12, R17, 0x4, R2 ;  /* 0x00000004110c7825 */ /* 0x002fc800078e0202 */
[----:B------:R-:W-:-:S04]  /*0590*/  IMAD.WIDE R18, R19, 0x4, R2 ;  /* 0x0000000413127825 */ /* 0x000fc800078e0202 */
[--C-:B------:R-:W-:Y:S01]  /*05a0*/  IMAD.WIDE R20, R21, 0x4, R2.reuse ;  /* 0x0000000415147825 */ /* 0x100fe200078e0202 */
[----:B---3--:R1:W-:Y:S03]  /*05b0*/  @P2 STG.E desc[UR6][R12.64], R11 ;  /* 0x0000000b0c002986 */ /* 0x0083e6000c101906 */
[----:B------:R-:W-:Y:S01]  /*05c0*/  IMAD.WIDE R2, R23, 0x4, R2 ;  /* 0x0000000417027825 */ /* 0x000fe200078e0202 */
[----:B----4-:R1:W-:Y:S04]  /*05d0*/  @P3 STG.E desc[UR6][R18.64], R16 ;  /* 0x0000001012003986 */ /* 0x0103e8000c101906 */
[----:B-----5:R1:W-:Y:S01]  /*05e0*/  @P4 STG.E desc[UR6][R20.64], R15 ;  /* 0x0000000f14004986 */ /* 0x0203e2000c101906 */
[----:B--2---:R-:W-:-:S03]  /*05f0*/  IMAD.WIDE R8, R0, 0x4, R8 ;  /* 0x0000000400087825 */ /* 0x004fc600078e0208 */
[----:B0-----:R1:W-:Y:S01]  /*0600*/  @P1 STG.E desc[UR6][R2.64], R10 ;  /* 0x0000000a02001986 */ /* 0x0013e2000c101906 */
[----:B------:R-:W-:Y:S05]  /*0610*/  @!P0 EXIT ;  /* 0x000000000000894d */ /* 0x000fea0003800000 */
[----:B------:R-:W-:Y:S01]  /*0620*/  STG.E.128 desc[UR6][R8.64], R4 ;  /* 0x0000000408007986 */ /* 0x000fe2000c101d06 */
[----:B------:R-:W-:Y:S05]  /*0630*/  EXIT ;  /* 0x000000000000794d */ /* 0x000fea0003800000 */
.L_x_0:
[----:B------:R-:W-:-:S00]  /*0640*/  BRA `(.L_x_0) ;  /* 0xfffffffc00fc7947 */ /* 0x000fc0000383ffff */
[----:B------:R-:W-:-:S00]  /*0650*/  NOP ;  /* 0x0000000000007918 */ /* 0x000fc00000000000 */
        /* <DEDUP_REMOVED lines=10> */
.L_x_1:


//--------------------- .nv.shared.triton_poi_fused_mul_transpose_4 --------------------------
	.section	.nv.shared.triton_poi_fused_mul_transpose_4,"aw",@nobits
	.sectionflags	@""
	.align	16
	.zero		1024


//--------------------- .nv.constant0.triton_poi_fused_mul_transpose_4 --------------------------
	.section	.nv.constant0.triton_poi_fused_mul_transpose_4,"a",@progbits
	.sectionflags	@""
	.align	4
.nv.constant0.triton_poi_fused_mul_transpose_4:
	.zero		584
